def matmul_kernel(
    a_ptr,
    b_ptr,
    c_ptr,
    M,
    N,
    K,
    stride_am,
    stride_ak,
    stride_bk,
    stride_bn,
    stride_cm,
    stride_cn,
    BLOCK_M: tl.constexpr,
    BLOCK_N: tl.constexpr,
    BLOCK_K: tl.constexpr,
    GROUP_M: tl.constexpr,
):
    pid = tl.program_id(axis=0)
    num_pid_m = tl.cdiv(M, BLOCK_M)
    num_pid_n = tl.cdiv(N, BLOCK_N)
    num_pid_in_group = GROUP_M * num_pid_n
    group_id = pid // num_pid_in_group
    first_pid_m = group_id * GROUP_M
    group_size_m = min(num_pid_m - first_pid_m, GROUP_M)
    pid_m = first_pid_m + ((pid % num_pid_in_group) % group_size_m)
    pid_n = (pid % num_pid_in_group) // group_size_m

    offs_am = (pid_m * BLOCK_M + tl.arange(0, BLOCK_M)) % M
    offs_bn = (pid_n * BLOCK_N + tl.arange(0, BLOCK_N)) % N
    offs_k = tl.arange(0, BLOCK_K)
    a_ptrs = a_ptr + offs_am[:, None] * stride_am + offs_k[None, :] * stride_ak
    b_ptrs = b_ptr + offs_k[:, None] * stride_bk + offs_bn[None, :] * stride_bn

    acc = tl.zeros((BLOCK_M, BLOCK_N), dtype=tl.float32)
    for kk in range(0, tl.cdiv(K, BLOCK_K)):
        a = tl.load(a_ptrs, mask=offs_k[None, :] < K - kk * BLOCK_K, other=0.0)
        b = tl.load(b_ptrs, mask=offs_k[:, None] < K - kk * BLOCK_K, other=0.0)
        acc = tl.dot(a, b, acc)
        a_ptrs += BLOCK_K * stride_ak
        b_ptrs += BLOCK_K * stride_bk

    c = acc.to(c_ptr.dtype.element_ty)
    offs_cm = pid_m * BLOCK_M + tl.arange(0, BLOCK_M)
    offs_cn = pid_n * BLOCK_N + tl.arange(0, BLOCK_N)
    c_ptrs = c_ptr + offs_cm[:, None] * stride_cm + offs_cn[None, :] * stride_cn
    mask = (offs_cm[:, None] < M) & (offs_cn[None, :] < N)
    tl.store(c_ptrs, c, mask=mask)

# config = {"BLOCK_K": 32, "BLOCK_M": 64, "BLOCK_N": 16, "GROUP_M": 8, "arch": "sm_90", "dtype": "bf16", "num_ctas": 1, "num_stages": 2, "num_warps": 8}
# arch = sm_90


// ===== COMPILED SASS (sm_90a) =====

	.target	sm_90a

	.elftype	@"ET_EXEC"


//--------------------- .note.nv.tkinfo           --------------------------
	.section	.note.nv.tkinfo,"",@"SHT_NOTE"
	.sectionflags	@"SHF_NOTE_NV_TKINFO"
	.tkinfo
        /*0018*/ 	.word	0x00000002
        /*0030*/ 	.string	""
        /*0030*/ 	.string	"ptxas"
        /*0030*/ 	.string	"Cuda compilation tools, release 13.0, V13.0.88"
        /*0030*/ 	.string	"Build cuda_13.0.r13.0/compiler.36424714_0"
        /*0030*/ 	.string	"-v  -suppress-debug-info  -lineinfo  -arch sm_90a "



//--------------------- .note.nv.cuinfo           --------------------------
	.section	.note.nv.cuinfo,"",@"SHT_NOTE"
	.sectionflags	@"SHF_NOTE_NV_CUINFO"
        /*0018*/ 	.short	0x0002
        /*001a*/ 	.short	0x005a
        /*001c*/ 	.short	0x0082
	.zero		2


//--------------------- .nv.info                  --------------------------
	.section	.nv.info,"",@"SHT_CUDA_INFO"
	.align	4


	//----- nvinfo : EIATTR_REGCOUNT
	.align		4
        /*0000*/ 	.byte	0x04, 0x2f
        /*0002*/ 	.short	(.L_1 - .L_0)
	.align		4
.L_0:
        /*0004*/ 	.word	index@(matmul_kernel)
        /*0008*/ 	.word	0x00000030


	//----- nvinfo : EIATTR_FRAME_SIZE
	.align		4
.L_1:
        /*000c*/ 	.byte	0x04, 0x11
        /*000e*/ 	.short	(.L_3 - .L_2)
	.align		4
.L_2:
        /*0010*/ 	.word	index@(matmul_kernel)
        /*0014*/ 	.word	0x00000000


	//----- nvinfo : EIATTR_MIN_STACK_SIZE
	.align		4
.L_3:
        /*0018*/ 	.byte	0x04, 0x12
        /*001a*/ 	.short	(.L_5 - .L_4)
	.align		4
.L_4:
        /*001c*/ 	.word	index@(matmul_kernel)
        /*0020*/ 	.word	0x00000000
.L_5:


//--------------------- .nv.compat                --------------------------
	.section	.nv.compat,"",@"SHT_CUDA_COMPAT_INFO"
	.align	4
        /*0000*/ 	.byte	0x02, 0x09, 0x01, 0x00, 0x02, 0x02, 0x04, 0x00, 0x02, 0x05, 0x05, 0x00, 0x03, 0x07, 0x01, 0x01
        /*0010*/ 	.byte	0x02, 0x03, 0x00, 0x00, 0x02, 0x06, 0x01, 0x00, 0x04, 0x0b, 0x08, 0x00, 0x00, 0x00, 0x00, 0x00
        /*0020*/ 	.byte	0x00, 0x00, 0x00, 0x00


//--------------------- .nv.info.matmul_kernel    --------------------------
	.section	.nv.info.matmul_kernel,"",@"SHT_CUDA_INFO"
	.sectionflags	@""
	.align	4


	//----- nvinfo : EIATTR_CUDA_API_VERSION
	.align		4
        /*0000*/ 	.byte	0x04, 0x37
        /*0002*/ 	.short	(.L_7 - .L_6)
.L_6:
        /*0004*/ 	.word	0x00000082


	//----- nvinfo : EIATTR_KPARAM_INFO
	.align		4
.L_7:
        /*0008*/ 	.byte	0x04, 0x17
        /*000a*/ 	.short	(.L_9 - .L_8)
.L_8:
        /*000c*/ 	.word	0x00000000
        /*0010*/ 	.short	0x000d
        /*0012*/ 	.short	0x0048
        /*0014*/ 	.byte	0x00, 0xf4, 0x21, 0x00


	//----- nvinfo : EIATTR_KPARAM_INFO
	.align		4
.L_9:
        /*0018*/ 	.byte	0x04, 0x17
        /*001a*/ 	.short	(.L_11 - .L_10)
.L_10:
        /*001c*/ 	.word	0x00000000
        /*0020*/ 	.short	0x000c
        /*0022*/ 	.short	0x0040
        /*0024*/ 	.byte	0x00, 0xf4, 0x21, 0x00


	//----- nvinfo : EIATTR_KPARAM_INFO
	.align		4
.L_11:
        /*0028*/ 	.byte	0x04, 0x17
        /*002a*/ 	.short	(.L_13 - .L_12)
.L_12:
        /*002c*/ 	.word	0x00000000
        /*0030*/ 	.short	0x000b
        /*0032*/ 	.short	0x0038
        /*0034*/ 	.byte	0x00, 0xf0, 0x11, 0x00


	//----- nvinfo : EIATTR_KPARAM_INFO
	.align		4
.L_13:
        /*0038*/ 	.byte	0x04, 0x17
        /*003a*/ 	.short	(.L_15 - .L_14)
.L_14:
        /*003c*/ 	.word	0x00000000
        /*0040*/ 	.short	0x000a
        /*0042*/ 	.short	0x0034
        /*0044*/ 	.byte	0x00, 0xf0, 0x11, 0x00


	//----- nvinfo : EIATTR_KPARAM_INFO
	.align		4
.L_15:
        /*0048*/ 	.byte	0x04, 0x17
        /*004a*/ 	.short	(.L_17 - .L_16)
.L_16:
        /*004c*/ 	.word	0x00000000
        /*0050*/ 	.short	0x0009
        /*0052*/ 	.short	0x0030
        /*0054*/ 	.byte	0x00, 0xf0, 0x11, 0x00


	//----- nvinfo : EIATTR_KPARAM_INFO
	.align		4
.L_17:
        /*0058*/ 	.byte	0x04, 0x17
        /*005a*/ 	.short	(.L_19 - .L_18)
.L_18:
        /*005c*/ 	.word	0x00000000
        /*0060*/ 	.short	0x0008
        /*0062*/ 	.short	0x002c
        /*0064*/ 	.byte	0x00, 0xf0, 0x11, 0x00


	//----- nvinfo : EIATTR_KPARAM_INFO
	.align		4
.L_19:
        /*0068*/ 	.byte	0x04, 0x17
        /*006a*/ 	.short	(.L_21 - .L_20)
.L_20:
        /*006c*/ 	.word	0x00000000
        /*0070*/ 	.short	0x0007
        /*0072*/ 	.short	0x0028
        /*0074*/ 	.byte	0x00, 0xf0, 0x11, 0x00


	//----- nvinfo : EIATTR_KPARAM_INFO
	.align		4
.L_21:
        /*0078*/ 	.byte	0x04, 0x17
        /*007a*/ 	.short	(.L_23 - .L_22)
.L_22:
        /*007c*/ 	.word	0x00000000
        /*0080*/ 	.short	0x0006
        /*0082*/ 	.short	0x0024
        /*0084*/ 	.byte	0x00, 0xf0, 0x11, 0x00


	//----- nvinfo : EIATTR_KPARAM_INFO
	.align		4
.L_23:
        /*0088*/ 	.byte	0x04, 0x17
        /*008a*/ 	.short	(.L_25 - .L_24)
.L_24:
        /*008c*/ 	.word	0x00000000
        /*0090*/ 	.short	0x0005
        /*0092*/ 	.short	0x0020
        /*0094*/ 	.byte	0x00, 0xf0, 0x11, 0x00


	//----- nvinfo : EIATTR_KPARAM_INFO
	.align		4
.L_25:
        /*0098*/ 	.byte	0x04, 0x17
        /*009a*/ 	.short	(.L_27 - .L_26)
.L_26:
        /*009c*/ 	.word	0x00000000
        /*00a0*/ 	.short	0x0004
        /*00a2*/ 	.short	0x001c
        /*00a4*/ 	.byte	0x00, 0xf0, 0x11, 0x00


	//----- nvinfo : EIATTR_KPARAM_INFO
	.align		4
.L_27:
        /*00a8*/ 	.byte	0x04, 0x17
        /*00aa*/ 	.short	(.L_29 - .L_28)
.L_28:
        /*00ac*/ 	.word	0x00000000
        /*00b0*/ 	.short	0x0003
        /*00b2*/ 	.short	0x0018
        /*00b4*/ 	.byte	0x00, 0xf0, 0x11, 0x00


	//----- nvinfo : EIATTR_KPARAM_INFO
	.align		4
.L_29:
        /*00b8*/ 	.byte	0x04, 0x17
        /*00ba*/ 	.short	(.L_31 - .L_30)
.L_30:
        /*00bc*/ 	.word	0x00000000
        /*00c0*/ 	.short	0x0002
        /*00c2*/ 	.short	0x0010
        /*00c4*/ 	.byte	0x00, 0xf4, 0x21, 0x00


	//----- nvinfo : EIATTR_KPARAM_INFO
	.align		4
.L_31:
        /*00c8*/ 	.byte	0x04, 0x17
        /*00ca*/ 	.short	(.L_33 - .L_32)
.L_32:
        /*00cc*/ 	.word	0x00000000
        /*00d0*/ 	.short	0x0001
        /*00d2*/ 	.short	0x0008
        /*00d4*/ 	.byte	0x00, 0xf4, 0x21, 0x00


	//----- nvinfo : EIATTR_KPARAM_INFO
	.align		4
.L_33:
        /*00d8*/ 	.byte	0x04, 0x17
        /*00da*/ 	.short	(.L_35 - .L_34)
.L_34:
        /*00dc*/ 	.word	0x00000000
        /*00e0*/ 	.short	0x0000
        /*00e2*/ 	.short	0x0000
        /*00e4*/ 	.byte	0x00, 0xf4, 0x21, 0x00


	//----- nvinfo : EIATTR_SPARSE_MMA_MASK
	.align		4
.L_35:
        /*00e8*/ 	.byte	0x03, 0x50
        /*00ea*/ 	.short	0x0000


	//----- nvinfo : EIATTR_MAXREG_COUNT
	.align		4
        /*00ec*/ 	.byte	0x03, 0x1b
        /*00ee*/ 	.short	0x00ff


	//----- nvinfo : EIATTR_NUM_BARRIERS
	.align		4
        /*00f0*/ 	.byte	0x02, 0x4c
        /*00f2*/ 	.byte	0x01
	.zero		1


	//----- nvinfo : EIATTR_MERCURY_ISA_VERSION
	.align		4
        /*00f4*/ 	.byte	0x03, 0x5f
        /*00f6*/ 	.short	0x0101


	//----- nvinfo : EIATTR_COOP_GROUP_MASK_REGIDS
	.align		4
        /*00f8*/ 	.byte	0x04, 0x29
        /*00fa*/ 	.short	(.L_37 - .L_36)


	//   ....[0]....
.L_36:
        /*00fc*/ 	.word	0xffffffff


	//----- nvinfo : EIATTR_COOP_GROUP_INSTR_OFFSETS
	.align		4
.L_37:
        /*0100*/ 	.byte	0x04, 0x28
        /*0102*/ 	.short	(.L_39 - .L_38)


	//   ....[0]....
.L_38:
        /*0104*/ 	.word	0x00000f80


	//----- nvinfo : EIATTR_EXIT_INSTR_OFFSETS
	.align		4
.L_39:
        /*0108*/ 	.byte	0x04, 0x1c
        /*010a*/ 	.short	(.L_41 - .L_40)


	//   ....[0]....
.L_40:
        /*010c*/ 	.word	0x00001530


	//   ....[1]....
        /*0110*/ 	.word	0x00001580


	//----- nvinfo : EIATTR_REQNTID
	.align		4
.L_41:
        /*0114*/ 	.byte	0x04, 0x10
        /*0116*/ 	.short	(.L_43 - .L_42)
.L_42:
        /*0118*/ 	.word	0x00000100
        /*011c*/ 	.word	0x00000001
        /*0120*/ 	.word	0x00000001


	//----- nvinfo : EIATTR_CBANK_PARAM_SIZE
	.align		4
.L_43:
        /*0124*/ 	.byte	0x03, 0x19
        /*0126*/ 	.short	0x0050


	//----- nvinfo : EIATTR_PARAM_CBANK
	.align		4
        /*0128*/ 	.byte	0x04, 0x0a
        /*012a*/ 	.short	(.L_45 - .L_44)
	.align		4
.L_44:
        /*012c*/ 	.word	index@(.nv.constant0.matmul_kernel)
        /*0130*/ 	.short	0x0210
        /*0132*/ 	.short	0x0050


	//----- nvinfo : EIATTR_SW_WAR
	.align		4
.L_45:
        /*0134*/ 	.byte	0x04, 0x36
        /*0136*/ 	.short	(.L_47 - .L_46)
.L_46:
        /*0138*/ 	.word	0x00000008
.L_47:


//--------------------- .nv.callgraph             --------------------------
	.section	.nv.callgraph,"",@"SHT_CUDA_CALLGRAPH"
	.align	4
	.sectionentsize	8
	.align		4
        /*0000*/ 	.word	0x00000000
	.align		4
        /*0004*/ 	.word	0xffffffff
	.align		4
        /*0008*/ 	.word	0x00000000
	.align		4
        /*000c*/ 	.word	0xfffffffe
	.align		4
        /*0010*/ 	.word	0x00000000
	.align		4
        /*0014*/ 	.word	0xfffffffd
	.align		4
        /*0018*/ 	.word	0x00000000
	.align		4
        /*001c*/ 	.word	0xfffffffc


//--------------------- .text.matmul_kernel       --------------------------
	.section	.text.matmul_kernel,"ax",@progbits
	.align	128
        .global         matmul_kernel
        .type           matmul_kernel,@function
        .size           matmul_kernel,(.L_x_3 - matmul_kernel)
        .other          matmul_kernel,@"STO_CUDA_ENTRY STV_DEFAULT"
matmul_kernel:
.text.matmul_kernel:
[----:B------:R-:W-:Y:S08]  /*0000*/  LDC R1, c[0x0][0x28] ;  /* 0x00000a00ff017b82 */ /* 0x000ff00000000800 */
[----:B------:R-:W0:Y:S01]  /*0010*/  LDC.64 R12, c[0x0][0x228] ;  /* 0x00008a00ff0c7b82 */ /* 0x000e220000000a00 */
[----:B------:R-:W1:Y:S01]  /*0020*/  S2R R5, SR_CTAID.X ;  /* 0x0000000000057919 */ /* 0x000e620000002500 */
[----:B------:R-:W-:Y:S01]  /*0030*/  UMOV UR4, 0x400 ;  /* 0x0000040000047882 */ /* 0x000fe20000000000 */
[----:B------:R-:W-:-:S05]  /*0040*/  ULDC.64 UR16, c[0x0][0x208] ;  /* 0x0000820000107ab9 */ /* 0x000fca0000000a00 */
[----:B------:R-:W2:Y:S01]  /*0050*/  S2UR UR12, SR_CgaCtaId ;  /* 0x00000000000c79c3 */ /* 0x000ea20000008800 */
[----:B0-----:R-:W-:-:S05]  /*0060*/  VIADD R0, R13, 0xf ;  /* 0x0000000f0d007836 */ /* 0x001fca0000000000 */
[----:B------:R-:W-:Y:S01]  /*0070*/  SHF.R.S32.HI R3, RZ, 0x1f, R0 ;  /* 0x0000001fff037819 */ /* 0x000fe20000011400 */
[----:B--2---:R-:W-:-:S03]  /*0080*/  ULEA UR12, UR12, UR4, 0x18 ;  /* 0x000000040c0c7291 */ /* 0x004fc6000f8ec03f */
[----:B------:R-:W-:Y:S02]  /*0090*/  LEA.HI R3, R3, R0, RZ, 0x4 ;  /* 0x0000000003037211 */ /* 0x000fe400078f20ff */
[----:B-1----:R-:W-:Y:S02]  /*00a0*/  IABS R8, R5 ;  /* 0x0000000500087213 */ /* 0x002fe40000000000 */
[----:B------:R-:W-:-:S05]  /*00b0*/  SHF.R.S32.HI R3, RZ, 0x4, R3 ;  /* 0x00000004ff037819 */ /* 0x000fca0000011403 */
[----:B------:R-:W-:-:S05]  /*00c0*/  IMAD.SHL.U32 R4, R3, 0x8, RZ ;  /* 0x0000000803047824 */ /* 0x000fca00078e00ff */
[-C--:B------:R-:W-:Y:S02]  /*00d0*/  IABS R7, R4.reuse ;  /* 0x0000000400077213 */ /* 0x080fe40000000000 */
[----:B------:R-:W-:Y:S02]  /*00e0*/  IABS R10, R4 ;  /* 0x00000004000a7213 */ /* 0x000fe40000000000 */
[----:B------:R-:W0:Y:S08]  /*00f0*/  I2F.RP R0, R7 ;  /* 0x0000000700007306 */ /* 0x000e300000209400 */
[----:B0-----:R-:W0:Y:S02]  /*0100*/  MUFU.RCP R0, R0 ;  /* 0x0000000000007308 */ /* 0x001e240000001000 */
[----:B0-----:R-:W-:-:S02]  /*0110*/  VIADD R2, R0, 0xffffffe ;  /* 0x0ffffffe00027836 */ /* 0x001fc40000000000 */
[----:B------:R-:W-:-:S04]  /*0120*/  IMAD.MOV R0, RZ, RZ, -R10 ;  /* 0x000000ffff007224 */ /* 0x000fc800078e0a0a */
[----:B------:R0:W1:Y:S02]  /*0130*/  F2I.FTZ.U32.TRUNC.NTZ R3, R2 ;  /* 0x0000000200037305 */ /* 0x000064000021f000 */
[----:B0-----:R-:W-:Y:S02]  /*0140*/  IMAD.MOV.U32 R2, RZ, RZ, RZ ;  /* 0x000000ffff027224 */ /* 0x001fe400078e00ff */
[----:B-1----:R-:W-:-:S04]  /*0150*/  IMAD.MOV R6, RZ, RZ, -R3 ;  /* 0x000000ffff067224 */ /* 0x002fc800078e0a03 */
[----:B------:R-:W-:Y:S02]  /*0160*/  IMAD R9, R6, R7, RZ ;  /* 0x0000000706097224 */ /* 0x000fe400078e02ff */
[----:B------:R-:W-:Y:S02]  /*0170*/  IMAD.MOV.U32 R6, RZ, RZ, R8 ;  /* 0x000000ffff067224 */ /* 0x000fe400078e0008 */
[----:B------:R-:W-:-:S06]  /*0180*/  IMAD.HI.U32 R3, R3, R9, R2 ;  /* 0x0000000903037227 */ /* 0x000fcc00078e0002 */
[----:B------:R-:W-:-:S04]  /*0190*/  IMAD.HI.U32 R3, R3, R6, RZ ;  /* 0x0000000603037227 */ /* 0x000fc800078e00ff */
[----:B------:R-:W-:-:S05]  /*01a0*/  IMAD R0, R3, R0, R6 ;  /* 0x0000000003007224 */ /* 0x000fca00078e0206 */
[----:B------:R-:W-:-:S13]  /*01b0*/  ISETP.GT.U32.AND P1, PT, R7, R0, PT ;  /* 0x000000000700720c */ /* 0x000fda0003f24070 */
[----:B------:R-:W-:Y:S02]  /*01c0*/  @!P1 IMAD.IADD R0, R0, 0x1, -R7 ;  /* 0x0000000100009824 */ /* 0x000fe400078e0a07 */
[----:B------:R-:W-:Y:S01]  /*01d0*/  @!P1 VIADD R3, R3, 0x1 ;  /* 0x0000000103039836 */ /* 0x000fe20000000000 */
[----:B------:R-:W-:Y:S02]  /*01e0*/  ISETP.NE.AND P1, PT, R4, RZ, PT ;  /* 0x000000ff0400720c */ /* 0x000fe40003f25270 */
[----:B------:R-:W-:Y:S02]  /*01f0*/  ISETP.GE.U32.AND P0, PT, R0, R7, PT ;  /* 0x000000070000720c */ /* 0x000fe40003f06070 */
[----:B------:R-:W-:-:S04]  /*0200*/  LOP3.LUT R0, R5, R4, RZ, 0x3c, !PT ;  /* 0x0000000405007212 */ /* 0x000fc800078e3cff */
[----:B------:R-:W-:Y:S01]  /*0210*/  ISETP.GE.AND P2, PT, R0, RZ, PT ;  /* 0x000000ff0000720c */ /* 0x000fe20003f46270 */
[----:B------:R-:W-:-:S06]  /*0220*/  VIADD R0, R12, 0x3f ;  /* 0x0000003f0c007836 */ /* 0x000fcc0000000000 */
[----:B------:R-:W-:-:S04]  /*0230*/  @P0 VIADD R3, R3, 0x1 ;  /* 0x0000000103030836 */ /* 0x000fc80000000000 */
[----:B------:R-:W-:Y:S01]  /*0240*/  IMAD.MOV.U32 R2, RZ, RZ, R3 ;  /* 0x000000ffff027224 */ /* 0x000fe200078e0003 */
[----:B------:R-:W-:-:S03]  /*0250*/  SHF.R.S32.HI R3, RZ, 0x1f, R0 ;  /* 0x0000001fff037819 */ /* 0x000fc60000011400 */
[----:B------:R-:W-:Y:S01]  /*0260*/  @!P2 IMAD.MOV R2, RZ, RZ, -R2 ;  /* 0x000000ffff02a224 */ /* 0x000fe200078e0a02 */
[----:B------:R-:W-:Y:S02]  /*0270*/  @!P1 LOP3.LUT R2, RZ, R4, RZ, 0x33, !PT ;  /* 0x00000004ff029212 */ /* 0x000fe400078e33ff */
[----:B------:R-:W-:-:S03]  /*0280*/  LEA.HI R3, R3, R0, RZ, 0x6 ;  /* 0x0000000003037211 */ /* 0x000fc600078f30ff */
[----:B------:R-:W-:Y:S02]  /*0290*/  IMAD.SHL.U32 R8, R2, 0x8, RZ ;  /* 0x0000000802087824 */ /* 0x000fe400078e00ff */
[----:B------:R-:W-:-:S03]  /*02a0*/  IMAD.MOV R2, RZ, RZ, -R2 ;  /* 0x000000ffff027224 */ /* 0x000fc600078e0a02 */
[----:B------:R-:W-:Y:S01]  /*02b0*/  LEA.HI.SX32 R3, R3, -R8, 0x1a ;  /* 0x8000000803037211 */ /* 0x000fe200078fd2ff */
[----:B------:R-:W-:-:S03]  /*02c0*/  IMAD R4, R4, R2, R5 ;  /* 0x0000000204047224 */ /* 0x000fc600078e0205 */
[----:B------:R-:W-:Y:S02]  /*02d0*/  VIMNMX R11, R3, 0x8, PT ;  /* 0x00000008030b7848 */ /* 0x000fe40003fe0100 */
[----:B------:R-:W-:Y:S02]  /*02e0*/  IABS R9, R4 ;  /* 0x0000000400097213 */ /* 0x000fe40000000000 */
[----:B------:R-:W-:-:S04]  /*02f0*/  IABS R7, R11 ;  /* 0x0000000b00077213 */ /* 0x000fc80000000000 */
[----:B------:R-:W0:Y:S08]  /*0300*/  I2F.RP R0, R7 ;  /* 0x0000000700007306 */ /* 0x000e300000209400 */
[----:B0-----:R-:W0:Y:S02]  /*0310*/  MUFU.RCP R0, R0 ;  /* 0x0000000000007308 */ /* 0x001e240000001000 */
[----:B0-----:R-:W-:-:S06]  /*0320*/  VIADD R3, R0, 0xffffffe ;  /* 0x0ffffffe00037836 */ /* 0x001fcc0000000000 */
[----:B------:R-:W0:Y:S02]  /*0330*/  F2I.FTZ.U32.TRUNC.NTZ R3, R3 ;  /* 0x0000000300037305 */ /* 0x000e24000021f000 */
[----:B0-----:R-:W-:-:S04]  /*0340*/  IMAD.MOV R6, RZ, RZ, -R3 ;  /* 0x000000ffff067224 */ /* 0x001fc800078e0a03 */
[----:B------:R-:W-:Y:S01]  /*0350*/  IMAD.MOV.U32 R2, RZ, RZ, R6 ;  /* 0x000000ffff027224 */ /* 0x000fe200078e0006 */
[----:B------:R-:W-:-:S03]  /*0360*/  IABS R6, R11 ;  /* 0x0000000b00067213 */ /* 0x000fc60000000000 */
[----:B------:R-:W-:Y:S02]  /*0370*/  IMAD R5, R2, R7, RZ ;  /* 0x0000000702057224 */ /* 0x000fe400078e02ff */
[----:B------:R-:W-:Y:S02]  /*0380*/  IMAD.MOV.U32 R2, RZ, RZ, RZ ;  /* 0x000000ffff027224 */ /* 0x000fe400078e00ff */
[----:B------:R-:W-:Y:S02]  /*0390*/  IMAD.MOV R0, RZ, RZ, -R6 ;  /* 0x000000ffff007224 */ /* 0x000fe400078e0a06 */
        /* <DEDUP_REMOVED lines=8> */
[----:B------:R-:W-:Y:S01]  /*0420*/  LOP3.LUT R0, R4, R11, RZ, 0x3c, !PT ;  /* 0x0000000b04007212 */ /* 0x000fe200078e3cff */
[----:B------:R-:W0:Y:S03]  /*0430*/  LDC R7, c[0x0][0x230] ;  /* 0x00008c00ff077b82 */ /* 0x000e260000000800 */
[----:B------:R-:W-:-:S02]  /*0440*/  ISETP.GE.AND P2, PT, R0, RZ, PT ;  /* 0x000000ff0000720c */ /* 0x000fc40003f46270 */
[----:B------:R-:W1:Y:S05]  /*0450*/  S2R R0, SR_TID.X ;  /* 0x0000000000007919 */ /* 0x000e6a0000002100 */
[----:B------:R-:W-:-:S04]  /*0460*/  @P0 VIADD R2, R2, 0x1 ;  /* 0x0000000102020836 */ /* 0x000fc80000000000 */
[----:B------:R-:W-:-:S04]  /*0470*/  IMAD.MOV.U32 R6, RZ, RZ, R2 ;  /* 0x000000ffff067224 */ /* 0x000fc800078e0002 */
[----:B------:R-:W-:Y:S01]  /*0480*/  @!P2 IMAD.MOV R6, RZ, RZ, -R6 ;  /* 0x000000ffff06a224 */ /* 0x000fe200078e0a06 */
[----:B------:R-:W-:Y:S01]  /*0490*/  @!P1 LOP3.LUT R6, RZ, R11, RZ, 0x33, !PT ;  /* 0x0000000bff069212 */ /* 0x000fe200078e33ff */
[----:B0-----:R-:W-:-:S04]  /*04a0*/  VIADD R7, R7, 0x1f ;  /* 0x0000001f07077836 */ /* 0x001fc80000000000 */
[----:B------:R-:W-:Y:S02]  /*04b0*/  IMAD.MOV R2, RZ, RZ, -R6 ;  /* 0x000000ffff027224 */ /* 0x000fe400078e0a06 */
[----:B------:R-:W-:Y:S01]  /*04c0*/  IMAD.SHL.U32 R6, R6, 0x10, RZ ;  /* 0x0000001006067824 */ /* 0x000fe200078e00ff */
[----:B------:R-:W-:Y:S01]  /*04d0*/  ISETP.GT.AND P0, PT, R7, 0x1f, PT ;  /* 0x0000001f0700780c */ /* 0x000fe20003f04270 */
[----:B------:R-:W-:-:S04]  /*04e0*/  IMAD R2, R11, R2, R4 ;  /* 0x000000020b027224 */ /* 0x000fc800078e0204 */
[----:B------:R-:W-:Y:S01]  /*04f0*/  IMAD.IADD R2, R8, 0x1, R2 ;  /* 0x0000000108027824 */ /* 0x000fe200078e0202 */
[C---:B-1----:R-:W-:Y:S02]  /*0500*/  LOP3.LUT R3, R0.reuse, 0x3f, RZ, 0xc0, !PT ;  /* 0x0000003f00037812 */ /* 0x042fe400078ec0ff */
[--C-:B------:R-:W-:Y:S02]  /*0510*/  SHF.R.U32.HI R4, RZ, 0x6, R0.reuse ;  /* 0x00000006ff047819 */ /* 0x100fe40000011600 */
[----:B------:R-:W-:Y:S01]  /*0520*/  LOP3.LUT R15, R0, 0xe0, RZ, 0xc0, !PT ;  /* 0x000000e0000f7812 */ /* 0x000fe200078ec0ff */
[----:B------:R-:W-:Y:S01]  /*0530*/  IMAD R2, R2, 0x40, R3 ;  /* 0x0000004002027824 */ /* 0x000fe200078e0203 */
[----:B------:R-:W-:Y:S01]  /*0540*/  SGXT.U32 R3, R4, 0x2 ;  /* 0x000000020403781a */ /* 0x000fe20000000000 */
[----:B------:R-:W-:Y:S01]  /*0550*/  @!P0 IMAD.MOV.U32 R24, RZ, RZ, RZ ;  /* 0x000000ffff188224 */ /* 0x000fe200078e00ff */
[----:B------:R-:W-:Y:S01]  /*0560*/  @!P0 SHF.R.U32.HI R4, RZ, 0x5, R0 ;  /* 0x00000005ff048819 */ /* 0x000fe20000011600 */
[----:B------:R-:W-:Y:S01]  /*0570*/  @!P0 IMAD.MOV.U32 R26, RZ, RZ, RZ ;  /* 0x000000ffff1a8224 */ /* 0x000fe200078e00ff */
[----:B------:R-:W-:Y:S06]  /*0580*/  @!P0 BRA `(.L_x_0) ;  /* 0x0000000c001c8947 */ /* 0x000fec0003800000 */
[----:B------:R-:W-:Y:S01]  /*0590*/  IABS R5, R12 ;  /* 0x0000000c00057213 */ /* 0x000fe20000000000 */
[----:B------:R-:W-:Y:S01]  /*05a0*/  ULDC UR6, c[0x0][0x234] ;  /* 0x00008d0000067ab9 */ /* 0x000fe20000000800 */
[----:B------:R-:W-:Y:S01]  /*05b0*/  IABS R4, R13 ;  /* 0x0000000d00047213 */ /* 0x000fe20000000000 */
[----:B------:R-:W-:Y:S01]  /*05c0*/  ULDC.64 UR4, c[0x0][0x218] ;  /* 0x0000860000047ab9 */ /* 0x000fe20000000a00 */
[----:B------:R-:W0:Y:S01]  /*05d0*/  I2F.RP R16, R5 ;  /* 0x0000000500107306 */ /* 0x000e220000209400 */
[----:B------:R-:W-:Y:S02]  /*05e0*/  LEA.HI R18, R15, R6, RZ, 0x1b ;  /* 0x000000060f127211 */ /* 0x000fe400078fd8ff */
[----:B------:R-:W-:Y:S02]  /*05f0*/  CS2R R24, SRZ ;  /* 0x0000000000187805 */ /* 0x000fe4000001ff00 */
[----:B------:R-:W-:Y:S02]  /*0600*/  ISETP.GE.AND P6, PT, R2, RZ, PT ;  /* 0x000000ff0200720c */ /* 0x000fe40003fc6270 */
[----:B------:R-:W-:-:S02]  /*0610*/  CS2R R26, SRZ ;  /* 0x00000000001a7805 */ /* 0x000fc4000001ff00 */
[----:B------:R-:W-:Y:S01]  /*0620*/  IABS R17, R18 ;  /* 0x0000001200117213 */ /* 0x000fe20000000000 */
[----:B------:R-:W-:Y:S01]  /*0630*/  UMOV UR8, 0x80 ;  /* 0x0000008000087882 */ /* 0x000fe20000000000 */
[C---:B------:R-:W-:Y:S01]  /*0640*/  LOP3.LUT R33, R3.reuse, 0x8, RZ, 0xfc, !PT ;  /* 0x0000000803217812 */ /* 0x040fe200078efcff */
[----:B------:R-:W1:Y:S01]  /*0650*/  I2F.RP R14, R4 ;  /* 0x00000004000e7306 */ /* 0x000e620000209400 */
[----:B------:R-:W-:Y:S01]  /*0660*/  LOP3.LUT R35, R3, 0x4, RZ, 0xfc, !PT ;  /* 0x0000000403237812 */ /* 0x000fe200078efcff */
[----:B------:R-:W-:Y:S01]  /*0670*/  UMOV UR9, 0x40000040 ;  /* 0x4000004000097882 */ /* 0x000fe20000000000 */
[----:B------:R-:W-:Y:S01]  /*0680*/  UIADD3 UR14, UR12, 0x1000, URZ ;  /* 0x000010000c0e7890 */ /* 0x000fe2000fffe03f */
[----:B------:R-:W-:-:S04]  /*0690*/  ULDC UR13, c[0x0][0x230] ;  /* 0x00008c00000d7ab9 */ /* 0x000fc80000000800 */
[----:B0-----:R-:W0:Y:S08]  /*06a0*/  MUFU.RCP R16, R16 ;  /* 0x0000001000107308 */ /* 0x001e300000001000 */
[----:B-1----:R-:W1:Y:S01]  /*06b0*/  MUFU.RCP R14, R14 ;  /* 0x0000000e000e7308 */ /* 0x002e620000001000 */
[----:B0-----:R-:W-:-:S07]  /*06c0*/  VIADD R10, R16, 0xffffffe ;  /* 0x0ffffffe100a7836 */ /* 0x001fce0000000000 */
[----:B------:R0:W2:Y:S01]  /*06d0*/  F2I.FTZ.U32.TRUNC.NTZ R11, R10 ;  /* 0x0000000a000b7305 */ /* 0x0000a2000021f000 */
[----:B-1----:R-:W-:Y:S01]  /*06e0*/  VIADD R8, R14, 0xffffffe ;  /* 0x0ffffffe0e087836 */ /* 0x002fe20000000000 */
[----:B------:R-:W-:-:S06]  /*06f0*/  IABS R14, R2 ;  /* 0x00000002000e7213 */ /* 0x000fcc0000000000 */
[----:B------:R1:W3:Y:S01]  /*0700*/  F2I.FTZ.U32.TRUNC.NTZ R9, R8 ;  /* 0x0000000800097305 */ /* 0x0002e2000021f000 */
[----:B0-----:R-:W-:Y:S02]  /*0710*/  IMAD.MOV.U32 R10, RZ, RZ, RZ ;  /* 0x000000ffff0a7224 */ /* 0x001fe400078e00ff */
[----:B--2---:R-:W-:Y:S02]  /*0720*/  IMAD.MOV R20, RZ, RZ, -R11 ;  /* 0x000000ffff147224 */ /* 0x004fe400078e0a0b */
[----:B-1----:R-:W-:Y:S02]  /*0730*/  IMAD.MOV.U32 R8, RZ, RZ, RZ ;  /* 0x000000ffff087224 */ /* 0x002fe400078e00ff */
[----:B------:R-:W-:Y:S02]  /*0740*/  IMAD R15, R20, R5, RZ ;  /* 0x00000005140f7224 */ /* 0x000fe400078e02ff */
[----:B---3--:R-:W-:Y:S02]  /*0750*/  IMAD.MOV R16, RZ, RZ, -R9 ;  /* 0x000000ffff107224 */ /* 0x008fe400078e0a09 */
[----:B------:R-:W-:-:S04]  /*0760*/  IMAD.HI.U32 R11, R11, R15, R10 ;  /* 0x0000000f0b0b7227 */ /* 0x000fc800078e000a */
[----:B------:R-:W-:Y:S02]  /*0770*/  VIADD R10, R18, 0x8 ;  /* 0x00000008120a7836 */ /* 0x000fe40000000000 */
[----:B------:R-:W-:Y:S02]  /*0780*/  IMAD.MOV.U32 R15, RZ, RZ, R16 ;  /* 0x000000ffff0f7224 */ /* 0x000fe400078e0010 */
[----:B------:R-:W-:Y:S01]  /*0790*/  IMAD.HI.U32 R11, R11, R14, RZ ;  /* 0x0000000e0b0b7227 */ /* 0x000fe200078e00ff */
[----:B------:R-:W-:Y:S02]  /*07a0*/  IABS R16, R10 ;  /* 0x0000000a00107213 */ /* 0x000fe40000000000 */
[----:B------:R-:W-:Y:S01]  /*07b0*/  ISETP.GE.AND P4, PT, R10, RZ, PT ;  /* 0x000000ff0a00720c */ /* 0x000fe20003f86270 */
[----:B------:R-:W-:Y:S02]  /*07c0*/  IMAD R15, R15, R4, RZ ;  /* 0x000000040f0f7224 */ /* 0x000fe400078e02ff */
[----:B------:R-:W-:-:S02]  /*07d0*/  IMAD.MOV R11, RZ, RZ, -R11 ;  /* 0x000000ffff0b7224 */ /* 0x000fc400078e0a0b */
[----:B------:R-:W-:-:S04]  /*07e0*/  IMAD.HI.U32 R8, R9, R15, R8 ;  /* 0x0000000f09087227 */ /* 0x000fc800078e0008 */
[----:B------:R-:W-:Y:S02]  /*07f0*/  IMAD.MOV.U32 R15, RZ, RZ, R16 ;  /* 0x000000ffff0f7224 */ /* 0x000fe400078e0010 */
[----:B------:R-:W-:Y:S02]  /*0800*/  IMAD R14, R5, R11, R14 ;  /* 0x0000000b050e7224 */ /* 0x000fe400078e020e */
[----:B------:R-:W-:-:S03]  /*0810*/  IMAD.HI.U32 R9, R8, R15, RZ ;  /* 0x0000000f08097227 */ /* 0x000fc600078e00ff */
[----:B------:R-:W-:Y:S01]  /*0820*/  ISETP.GT.U32.AND P0, PT, R5, R14, PT ;  /* 0x0000000e0500720c */ /* 0x000fe20003f04070 */
[----:B------:R-:W-:Y:S02]  /*0830*/  IMAD.MOV R9, RZ, RZ, -R9 ;  /* 0x000000ffff097224 */ /* 0x000fe400078e0a09 */
[----:B------:R-:W-:-:S04]  /*0840*/  IMAD.HI.U32 R8, R8, R17, RZ ;  /* 0x0000001108087227 */ /* 0x000fc800078e00ff */
[----:B------:R-:W-:Y:S02]  /*0850*/  IMAD R11, R4, R9, R15 ;  /* 0x00000009040b7224 */ /* 0x000fe400078e020f */
[----:B------:R-:W-:Y:S01]  /*0860*/  IMAD.MOV R8, RZ, RZ, -R8 ;  /* 0x000000ffff087224 */ /* 0x000fe200078e0a08 */
[----:B------:R-:W0:Y:S01]  /*0870*/  LDC R9, c[0x0][0x23c] ;  /* 0x00008f00ff097b82 */ /* 0x000e220000000800 */
[----:B------:R-:W-:Y:S01]  /*0880*/  IMAD.SHL.U32 R16, R0, 0x2, RZ ;  /* 0x0000000200107824 */ /* 0x000fe200078e00ff */
[C---:B------:R-:W-:Y:S01]  /*0890*/  ISETP.GT.U32.AND P2, PT, R4.reuse, R11, PT ;  /* 0x0000000b0400720c */ /* 0x040fe20003f44070 */
[----:B------:R-:W-:Y:S01]  /*08a0*/  IMAD R15, R4, R8, R17 ;  /* 0x00000008040f7224 */ /* 0x000fe200078e0211 */
[----:B------:R-:W-:Y:S01]  /*08b0*/  SHF.R.S32.HI R8, RZ, 0x1f, R7 ;  /* 0x0000001fff087819 */ /* 0x000fe20000011407 */
[----:B------:R-:W-:Y:S01]  /*08c0*/  @!P0 IMAD.IADD R14, R14, 0x1, -R5 ;  /* 0x000000010e0e8824 */ /* 0x000fe200078e0a05 */
[----:B------:R-:W-:Y:S02]  /*08d0*/  ISETP.GE.AND P0, PT, R18, RZ, PT ;  /* 0x000000ff1200720c */ /* 0x000fe40003f06270 */
[----:B------:R-:W-:-:S02]  /*08e0*/  ISETP.GT.U32.AND P3, PT, R4, R15, PT ;  /* 0x0000000f0400720c */ /* 0x000fc40003f64070 */
[----:B------:R-:W-:Y:S02]  /*08f0*/  ISETP.GT.U32.AND P1, PT, R5, R14, PT ;  /* 0x0000000e0500720c */ /* 0x000fe40003f24070 */
[----:B------:R-:W-:Y:S02]  /*0900*/  LEA.HI R7, R8, R7, RZ, 0x5 ;  /* 0x0000000708077211 */ /* 0x000fe400078f28ff */
[----:B------:R-:W-:Y:S01]  /*0910*/  LOP3.LUT R8, RZ, R13, RZ, 0x33, !PT ;  /* 0x0000000dff087212 */ /* 0x000fe200078e33ff */
[--C-:B------:R-:W-:Y:S01]  /*0920*/  @!P2 IMAD.IADD R11, R11, 0x1, -R4.reuse ;  /* 0x000000010b0ba824 */ /* 0x100fe200078e0a04 */
[----:B------:R-:W-:Y:S02]  /*0930*/  ISETP.NE.AND P2, PT, R12, RZ, PT ;  /* 0x000000ff0c00720c */ /* 0x000fe40003f45270 */
[----:B------:R-:W-:Y:S02]  /*0940*/  LOP3.LUT R17, R3, 0xc, RZ, 0xfc, !PT ;  /* 0x0000000c03117812 */ /* 0x000fe400078efcff */
[----:B------:R-:W-:Y:S01]  /*0950*/  SHF.R.S32.HI R7, RZ, 0x5, R7 ;  /* 0x00000005ff077819 */ /* 0x000fe20000011407 */
[----:B------:R-:W-:Y:S01]  /*0960*/  @!P3 IMAD.IADD R15, R15, 0x1, -R4 ;  /* 0x000000010f0fb824 */ /* 0x000fe200078e0a04 */
[----:B------:R-:W-:Y:S01]  /*0970*/  ISETP.GT.U32.AND P3, PT, R4, R11, PT ;  /* 0x0000000b0400720c */ /* 0x000fe20003f64070 */
[----:B------:R-:W-:Y:S01]  /*0980*/  @!P1 IMAD.IADD R14, R14, 0x1, -R5 ;  /* 0x000000010e0e9824 */ /* 0x000fe200078e0a05 */
[----:B------:R-:W-:-:S02]  /*0990*/  LOP3.LUT R5, R0, 0xc0, RZ, 0xc0, !PT ;  /* 0x000000c000057812 */ /* 0x000fc400078ec0ff */
[----:B------:R-:W-:Y:S01]  /*09a0*/  ISETP.GT.U32.AND P5, PT, R4, R15, PT ;  /* 0x0000000f0400720c */ /* 0x000fe20003fa4070 */
[----:B------:R-:W-:Y:S01]  /*09b0*/  @!P6 IMAD.MOV R14, RZ, RZ, -R14 ;  /* 0x000000ffff0ee224 */ /* 0x000fe200078e0a0e */
[----:B------:R-:W-:Y:S02]  /*09c0*/  SHF.R.U32.HI R5, RZ, 0x2, R5 ;  /* 0x00000002ff057819 */ /* 0x000fe40000011605 */
[----:B------:R-:W-:Y:S02]  /*09d0*/  @!P2 LOP3.LUT R14, RZ, R12, RZ, 0x33, !PT ;  /* 0x0000000cff0ea212 */ /* 0x000fe400078e33ff */
[----:B------:R-:W1:Y:S01]  /*09e0*/  LDC R12, c[0x0][0x238] ;  /* 0x00008e00ff0c7b82 */ /* 0x000e620000000800 */
[----:B------:R-:W-:Y:S02]  /*09f0*/  ISETP.NE.AND P1, PT, R13, RZ, PT ;  /* 0x000000ff0d00720c */ /* 0x000fe40003f25270 */
[----:B------:R-:W-:Y:S01]  /*0a00*/  @!P3 IMAD.IADD R11, R11, 0x1, -R4 ;  /* 0x000000010b0bb824 */ /* 0x000fe200078e0a04 */
[----:B------:R-:W-:Y:S01]  /*0a10*/  LOP3.LUT R5, R5, 0x1fe, R16, 0x78, !PT ;  /* 0x000001fe05057812 */ /* 0x000fe200078e7810 */
[----:B------:R-:W-:Y:S01]  /*0a20*/  IMAD R14, R14, UR6, RZ ;  /* 0x000000060e0e7c24 */ /* 0x000fe2000f8e02ff */
[----:B------:R-:W-:Y:S01]  /*0a30*/  ULDC.64 UR6, c[0x0][0x210] ;  /* 0x0000840000067ab9 */ /* 0x000fe20000000a00 */
[----:B------:R-:W-:Y:S01]  /*0a40*/  @!P5 IMAD.IADD R15, R15, 0x1, -R4 ;  /* 0x000000010f0fd824 */ /* 0x000fe200078e0a04 */
[----:B------:R-:W-:Y:S01]  /*0a50*/  LOP3.LUT R4, R0, 0x1f, RZ, 0xc0, !PT ;  /* 0x0000001f00047812 */ /* 0x000fe200078ec0ff */
[----:B------:R-:W-:Y:S01]  /*0a60*/  @!P4 IMAD.MOV R11, RZ, RZ, -R11 ;  /* 0x000000ffff0bc224 */ /* 0x000fe200078e0a0b */
[----:B------:R-:W-:Y:S01]  /*0a70*/  LEA R18, P2, R14, UR6, 0x1 ;  /* 0x000000060e127c11 */ /* 0x000fe2000f8408ff */
[----:B------:R-:W-:Y:S01]  /*0a80*/  @!P0 IMAD.MOV R15, RZ, RZ, -R15 ;  /* 0x000000ffff0f8224 */ /* 0x000fe200078e0a0f */
[----:B------:R-:W-:Y:S01]  /*0a90*/  LOP3.LUT R13, R3, 0x1c, RZ, 0xfc, !PT ;  /* 0x0000001c030d7812 */ /* 0x000fe200078efcff */
[----:B0-----:R-:W-:Y:S01]  /*0aa0*/  IMAD R4, R4, R9, RZ ;  /* 0x0000000904047224 */ /* 0x001fe200078e02ff */
[----:B------:R-:W-:Y:S01]  /*0ab0*/  LEA.HI.X.SX32 R19, R14, UR7, 0x1, P2 ;  /* 0x000000070e137c11 */ /* 0x000fe200090f0eff */
[----:B------:R-:W-:Y:S01]  /*0ac0*/  ULDC UR6, c[0x0][0x240] ;  /* 0x0000900000067ab9 */ /* 0x000fe20000000800 */
[----:B------:R-:W-:Y:S01]  /*0ad0*/  SEL R10, R8, R15, !P1 ;  /* 0x0000000f080a7207 */ /* 0x000fe20004800000 */
[----:B------:R-:W-:Y:S01]  /*0ae0*/  IMAD.SHL.U32 R9, R9, 0x20, RZ ;  /* 0x0000002009097824 */ /* 0x000fe200078e00ff */
[----:B------:R-:W-:Y:S01]  /*0af0*/  LEA R44, P0, R4, UR4, 0x1 ;  /* 0x00000004042c7c11 */ /* 0x000fe2000f8008ff */
[----:B------:R-:W-:Y:S01]  /*0b00*/  USHF.R.U32.HI UR4, URZ, 0x4, UR12 ;  /* 0x000000043f047899 */ /* 0x000fe2000801160c */
[C---:B------:R-:W-:Y:S01]  /*0b10*/  LOP3.LUT R14, R3.reuse, 0x18, RZ, 0xfc, !PT ;  /* 0x00000018030e7812 */ /* 0x040fe200078efcff */
[----:B------:R-:W-:Y:S01]  /*0b20*/  IMAD R10, R10, UR6, RZ ;  /* 0x000000060a0a7c24 */ /* 0x000fe2000f8e02ff */
[C---:B------:R-:W-:Y:S01]  /*0b30*/  LOP3.LUT R15, R3.reuse, 0x14, RZ, 0xfc, !PT ;  /* 0x00000014030f7812 */ /* 0x040fe200078efcff */
[----:B------:R-:W-:Y:S01]  /*0b40*/  USGXT.U32 UR4, UR4, 0xe ;  /* 0x0000000e0404789a */ /* 0x000fe20008000000 */
[----:B------:R-:W-:Y:S01]  /*0b50*/  LOP3.LUT R16, R3, 0x10, RZ, 0xfc, !PT ;  /* 0x0000001003107812 */ /* 0x000fe200078efcff */
[-C--:B-1----:R-:W-:Y:S01]  /*0b60*/  IMAD R13, R13, R12.reuse, RZ ;  /* 0x0000000c0d0d7224 */ /* 0x082fe200078e02ff */
[----:B------:R-:W-:Y:S01]  /*0b70*/  SEL R11, R8, R11, !P1 ;  /* 0x0000000b080b7207 */ /* 0x000fe20004800000 */
[-C--:B------:R-:W-:Y:S01]  /*0b80*/  IMAD R14, R14, R12.reuse, RZ ;  /* 0x0000000c0e0e7224 */ /* 0x080fe200078e02ff */
[----:B------:R-:W-:Y:S01]  /*0b90*/  LEA.HI.X.SX32 R40, R4, UR5, 0x1, P0 ;  /* 0x0000000504287c11 */ /* 0x000fe200080f0eff */
[-C--:B------:R-:W-:Y:S01]  /*0ba0*/  IMAD R15, R15, R12.reuse, RZ ;  /* 0x0000000c0f0f7224 */ /* 0x080fe200078e02ff */
[----:B------:R-:W-:Y:S01]  /*0bb0*/  SHF.R.U32.HI R4, RZ, 0x5, R0 ;  /* 0x00000005ff047819 */ /* 0x000fe20000011600 */
[-C--:B------:R-:W-:Y:S01]  /*0bc0*/  IMAD R16, R16, R12.reuse, RZ ;  /* 0x0000000c10107224 */ /* 0x080fe200078e02ff */
[----:B------:R-:W-:Y:S01]  /*0bd0*/  UMOV UR5, URZ ;  /* 0x0000003f00057c82 */ /* 0x000fe20008000000 */
[-C--:B------:R-:W-:Y:S01]  /*0be0*/  IMAD R17, R17, R12.reuse, RZ ;  /* 0x0000000c11117224 */ /* 0x080fe200078e02ff */
[----:B------:R-:W-:Y:S01]  /*0bf0*/  UIADD3.64 UR8, UR4, UR8, URZ ;  /* 0x0000000804087297 */ /* 0x000fe2000fffe03f */
[----:B------:R-:W-:-:S02]  /*0c00*/  IMAD R33, R33, R12, RZ ;  /* 0x0000000c21217224 */ /* 0x000fc400078e02ff */
[-C--:B------:R-:W-:Y:S02]  /*0c10*/  IMAD R35, R35, R12.reuse, RZ ;  /* 0x0000000c23237224 */ /* 0x080fe400078e02ff */
[----:B------:R-:W-:Y:S02]  /*0c20*/  IMAD.SHL.U32 R37, R12, 0x20, RZ ;  /* 0x000000200c257824 */ /* 0x000fe400078e00ff */
[----:B------:R-:W-:Y:S01]  /*0c30*/  IMAD R8, R3, R12, RZ ;  /* 0x0000000c03087224 */ /* 0x000fe200078e02ff */
[----:B------:R-:W-:Y:S01]  /*0c40*/  LOP3.LUT R12, R5, 0x40, RZ, 0x3c, !PT ;  /* 0x00000040050c7812 */ /* 0x000fe200078e3cff */
[----:B------:R-:W-:-:S07]  /*0c50*/  IMAD R11, R11, UR6, RZ ;  /* 0x000000060b0b7c24 */ /* 0x000fce000f8e02ff */
.L_x_1:
[C---:B------:R-:W-:Y:S01]  /*0c60*/  ISETP.GE.AND P5, PT, R3.reuse, UR13, PT ;  /* 0x0000000d03007c0c */ /* 0x040fe2000bfa6270 */
[--C-:B------:R-:W-:Y:S01]  /*0c70*/  IMAD.WIDE R30, R8, 0x2, R18.reuse ;  /* 0x00000002081e7825 */ /* 0x100fe200078e0212 */
[C---:B------:R-:W-:Y:S02]  /*0c80*/  LOP3.LUT R21, R3.reuse, 0x8, RZ, 0xfc, !PT ;  /* 0x0000000803157812 */ /* 0x040fe400078efcff */
[----:B------:R-:W-:Y:S01]  /*0c90*/  LOP3.LUT R20, R3, 0x4, RZ, 0xfc, !PT ;  /* 0x0000000403147812 */ /* 0x000fe200078efcff */
[----:B------:R-:W-:Y:S01]  /*0ca0*/  IMAD.WIDE R42, R35, 0x2, R18 ;  /* 0x00000002232a7825 */ /* 0x000fe200078e0212 */
[----:B------:R-:W-:Y:S02]  /*0cb0*/  LOP3.LUT R22, R3, 0xc, RZ, 0xfc, !PT ;  /* 0x0000000c03167812 */ /* 0x000fe400078efcff */
[----:B------:R-:W-:Y:S02]  /*0cc0*/  ISETP.GE.AND P4, PT, R21, UR13, PT ;  /* 0x0000000d15007c0c */ /* 0x000fe4000bf86270 */
[----:B------:R-:W-:-:S02]  /*0cd0*/  PRMT R32, RZ, 0x7610, R32 ;  /* 0x00007610ff207816 */ /* 0x000fc40000000020 */
[----:B------:R-:W-:Y:S02]  /*0ce0*/  ISETP.GE.AND P6, PT, R20, UR13, PT ;  /* 0x0000000d14007c0c */ /* 0x000fe4000bfc6270 */
[----:B------:R-:W-:Y:S02]  /*0cf0*/  ISETP.GE.AND P3, PT, R22, UR13, PT ;  /* 0x0000000d16007c0c */ /* 0x000fe4000bf66270 */
[C---:B------:R-:W-:Y:S01]  /*0d00*/  LOP3.LUT R20, R3.reuse, 0x10, RZ, 0xfc, !PT ;  /* 0x0000001003147812 */ /* 0x040fe200078efcff */
[----:B------:R0:W2:Y:S01]  /*0d10*/  @!P5 LDG.E.U16 R32, desc[UR16][R30.64] ;  /* 0x000000101e20d981 */ /* 0x0000a2000c1e1500 */
[C---:B------:R-:W-:Y:S02]  /*0d20*/  LOP3.LUT R21, R3.reuse, 0x14, RZ, 0xfc, !PT ;  /* 0x0000001403157812 */ /* 0x040fe400078efcff */
[C---:B------:R-:W-:Y:S02]  /*0d30*/  LOP3.LUT R22, R3.reuse, 0x18, RZ, 0xfc, !PT ;  /* 0x0000001803167812 */ /* 0x040fe400078efcff */
[----:B------:R-:W-:-:S02]  /*0d40*/  LOP3.LUT R38, R3, 0x1c, RZ, 0xfc, !PT ;  /* 0x0000001c03267812 */ /* 0x000fc400078efcff */
[----:B------:R-:W-:Y:S02]  /*0d50*/  ISETP.GE.AND P2, PT, R20, UR13, PT ;  /* 0x0000000d14007c0c */ /* 0x000fe4000bf46270 */
[----:B------:R-:W-:Y:S01]  /*0d60*/  ISETP.GE.AND P0, PT, R21, UR13, PT ;  /* 0x0000000d15007c0c */ /* 0x000fe2000bf06270 */
[----:B------:R-:W-:Y:S01]  /*0d70*/  IMAD.WIDE R20, R33, 0x2, R18 ;  /* 0x0000000221147825 */ /* 0x000fe200078e0212 */
[----:B------:R-:W-:Y:S02]  /*0d80*/  PRMT R34, RZ, 0x7610, R34 ;  /* 0x00007610ff227816 */ /* 0x000fe40000000022 */
[----:B------:R-:W-:Y:S02]  /*0d90*/  ISETP.GE.AND P1, PT, R22, UR13, PT ;  /* 0x0000000d16007c0c */ /* 0x000fe4000bf26270 */
[----:B------:R-:W-:Y:S01]  /*0da0*/  ISETP.GE.AND P5, PT, R38, UR13, PT ;  /* 0x0000000d26007c0c */ /* 0x000fe2000bfa6270 */
[----:B------:R-:W-:Y:S01]  /*0db0*/  IMAD.WIDE R22, R17, 0x2, R18 ;  /* 0x0000000211167825 */ /* 0x000fe200078e0212 */
[----:B------:R-:W-:Y:S01]  /*0dc0*/  PRMT R41, RZ, 0x7610, R41 ;  /* 0x00007610ff297816 */ /* 0x000fe20000000029 */
[----:B------:R1:W3:Y:S01]  /*0dd0*/  @!P4 LDG.E.U16 R34, desc[UR16][R20.64] ;  /* 0x000000101422c981 */ /* 0x0002e2000c1e1500 */
[----:B------:R-:W-:Y:S01]  /*0de0*/  PRMT R39, RZ, 0x7610, R39 ;  /* 0x00007610ff277816 */ /* 0x000fe20000000027 */
[----:B------:R-:W-:Y:S01]  /*0df0*/  IMAD.WIDE R28, R16, 0x2, R18 ;  /* 0x00000002101c7825 */ /* 0x000fe200078e0212 */
[----:B------:R-:W-:-:S02]  /*0e00*/  PRMT R36, RZ, 0x7610, R36 ;  /* 0x00007610ff247816 */ /* 0x000fc40000000024 */
[----:B------:R4:W5:Y:S01]  /*0e10*/  @!P6 LDG.E.U16 R41, desc[UR16][R42.64] ;  /* 0x000000102a29e981 */ /* 0x000962000c1e1500 */
[----:B------:R-:W-:Y:S01]  /*0e20*/  PRMT R45, RZ, 0x7610, R45 ;  /* 0x00007610ff2d7816 */ /* 0x000fe2000000002d */
[----:B0-----:R-:W-:Y:S01]  /*0e30*/  IMAD.WIDE R30, R15, 0x2, R18 ;  /* 0x000000020f1e7825 */ /* 0x001fe200078e0212 */
[----:B------:R-:W-:Y:S01]  /*0e40*/  PRMT R38, RZ, 0x7610, R38 ;  /* 0x00007610ff267816 */ /* 0x000fe20000000026 */
[----:B------:R0:W5:Y:S02]  /*0e50*/  @!P3 LDG.E.U16 R39, desc[UR16][R22.64] ;  /* 0x000000101627b981 */ /* 0x000164000c1e1500 */
[--C-:B-1----:R-:W-:Y:S01]  /*0e60*/  IMAD.MOV.U32 R21, RZ, RZ, R40.reuse ;  /* 0x000000ffff157224 */ /* 0x102fe200078e0028 */
[----:B------:R-:W-:Y:S01]  /*0e70*/  PRMT R40, RZ, 0x7610, R40 ;  /* 0x00007610ff287816 */ /* 0x000fe20000000028 */
[----:B------:R-:W5:Y:S01]  /*0e80*/  @!P2 LDG.E.U16 R36, desc[UR16][R28.64] ;  /* 0x000000101c24a981 */ /* 0x000f62000c1e1500 */
[----:B----4-:R-:W-:-:S03]  /*0e90*/  IMAD.WIDE R42, R14, 0x2, R18 ;  /* 0x000000020e2a7825 */ /* 0x010fc600078e0212 */
[----:B------:R-:W4:Y:S01]  /*0ea0*/  @!P0 LDG.E.U16 R45, desc[UR16][R30.64] ;  /* 0x000000101e2d8981 */ /* 0x000f22000c1e1500 */
[----:B0-----:R-:W-:-:S03]  /*0eb0*/  IMAD.WIDE R22, R13, 0x2, R18 ;  /* 0x000000020d167825 */ /* 0x001fc600078e0212 */
[----:B------:R0:W4:Y:S04]  /*0ec0*/  @!P1 LDG.E.U16 R38, desc[UR16][R42.64] ;  /* 0x000000102a269981 */ /* 0x000128000c1e1500 */
[----:B------:R-:W4:Y:S01]  /*0ed0*/  @!P5 LDG.E.U16 R40, desc[UR16][R22.64] ;  /* 0x000000101628d981 */ /* 0x000f22000c1e1500 */
[----:B------:R-:W-:Y:S01]  /*0ee0*/  BAR.SYNC.DEFER_BLOCKING 0x0 ;  /* 0x0000000000007b1d */ /* 0x000fe20000010000 */
[----:B------:R-:W-:-:S04]  /*0ef0*/  LOP3.LUT R20, R0, 0x1f, RZ, 0xc0, !PT ;  /* 0x0000001f00147812 */ /* 0x000fc800078ec0ff */
[----:B------:R-:W-:Y:S01]  /*0f00*/  ISETP.GE.AND P2, PT, R20, UR13, PT ;  /* 0x0000000d14007c0c */ /* 0x000fe2000bf46270 */
[--C-:B------:R-:W-:Y:S01]  /*0f10*/  IMAD.MOV.U32 R20, RZ, RZ, R44.reuse ;  /* 0x000000ffff147224 */ /* 0x100fe200078e002c */
[----:B------:R-:W-:Y:S02]  /*0f20*/  PRMT R44, RZ, 0x7610, R44 ;  /* 0x00007610ff2c7816 */ /* 0x000fe4000000002c */
[----:B0-----:R-:W-:Y:S01]  /*0f30*/  PRMT R42, RZ, 0x7610, R42 ;  /* 0x00007610ff2a7816 */ /* 0x001fe2000000002a */
[----:B------:R-:W-:-:S04]  /*0f40*/  IMAD.WIDE R28, R10, 0x2, R20 ;  /* 0x000000020a1c7825 */ /* 0x000fc800078e0214 */
[----:B------:R-:W-:-:S04]  /*0f50*/  IMAD.WIDE R30, R11, 0x2, R20 ;  /* 0x000000020b1e7825 */ /* 0x000fc800078e0214 */
[----:B------:R-:W4:Y:S04]  /*0f60*/  @!P2 LDG.E.U16 R44, desc[UR16][R28.64] ;  /* 0x000000101c2ca981 */ /* 0x000f28000c1e1500 */
[----:B------:R-:W4:Y:S04]  /*0f70*/  @!P2 LDG.E.U16 R42, desc[UR16][R30.64] ;  /* 0x000000101e2aa981 */ /* 0x000f28000c1e1500 */
[----:B------:R-:W0:Y:S02]  /*0f80*/  SHFL.IDX PT, R43, R4, RZ, 0x1f ;  /* 0x00001fff042b7589 */ /* 0x000e2400000e0000 */
[----:B0-----:R-:W-:-:S13]  /*0f90*/  R2UR UR6, R43 ;  /* 0x000000002b0672ca */ /* 0x001fda00000e0000 */
[----:B------:R-:W-:-:S04]  /*0fa0*/  USHF.L.U32 UR6, UR6, 0x3, URZ ;  /* 0x0000000306067899 */ /* 0x000fc8000800063f */
[----:B------:R-:W-:-:S04]  /*0fb0*/  ULOP3.LUT UR6, UR6, 0x20, URZ, 0xc0, !UPT ;  /* 0x0000002006067892 */ /* 0x000fc8000f8ec03f */
[----:B------:R-:W-:-:S04]  /*0fc0*/  ULEA.HI UR6, UR14, UR6, URZ, 0x1c ;  /* 0x000000060e067291 */ /* 0x000fc8000f8fe03f */
[----:B------:R-:W-:Y:S01]  /*0fd0*/  ULOP3.LUT UR6, UR6, 0x3fff, URZ, 0xc0, !UPT ;  /* 0x00003fff06067892 */ /* 0x000fe2000f8ec03f */
[----:B------:R-:W-:Y:S01]  /*0fe0*/  UMOV UR20, UR4 ;  /* 0x0000000400147c82 */ /* 0x000fe20008000000 */
[----:B------:R-:W-:Y:S01]  /*0ff0*/  UMOV UR21, 0x40000040 ;  /* 0x4000004000157882 */ /* 0x000fe20000000000 */
[----:B------:R-:W-:-:S04]  /*1000*/  UMOV UR23, 0x80000000 ;  /* 0x8000000000177882 */ /* 0x000fc80000000000 */
[----:B------:R-:W-:Y:S01]  /*1010*/  UMOV UR22, UR6 ;  /* 0x0000000600167c82 */ /* 0x000fe20008000000 */
[----:B------:R-:W-:Y:S01]  /*1020*/  UMOV UR10, 0xfffffffe ;  /* 0xfffffffe000a7882 */ /* 0x000fe20000000000 */
[----:B------:R-:W-:Y:S01]  /*1030*/  UMOV UR11, 0x7fffffff ;  /* 0x7fffffff000b7882 */ /* 0x000fe20000000000 */
[----:B------:R-:W-:Y:S02]  /*1040*/  UMOV UR7, URZ ;  /* 0x0000003f00077c82 */ /* 0x000fe40008000000 */
[----:B------:R-:W-:Y:S01]  /*1050*/  UIADD3.64 UR10, UR6, -UR10, URZ ;  /* 0x8000000a060a7297 */ /* 0x000fe2000fffe03f */
[----:B------:R-:W-:-:S05]  /*1060*/  VIADD R7, R7, 0xffffffff ;  /* 0xffffffff07077836 */ /* 0x000fca0000000000 */
[----:B------:R-:W-:Y:S01]  /*1070*/  ISETP.NE.U32.AND P0, PT, R7, RZ, PT ;  /* 0x000000ff0700720c */ /* 0x000fe20003f05070 */
[----:B------:R-:W-:Y:S01]  /*1080*/  UIADD3 UR13, UR13, -0x20, URZ ;  /* 0xffffffe00d0d7890 */ /* 0x000fe2000fffe03f */
[----:B--2---:R-:W-:Y:S04]  /*1090*/  STS.U16 [R5+UR12], R32 ;  /* 0x0000002005007988 */ /* 0x004fe8000800040c */
[----:B---3--:R-:W-:Y:S04]  /*10a0*/  STS.U16 [R5+UR12+0x400], R34 ;  /* 0x0004002205007988 */ /* 0x008fe8000800040c */
[----:B-----5:R-:W-:Y:S04]  /*10b0*/  STS.U16 [R5+UR12+0x800], R36 ;  /* 0x0008002405007988 */ /* 0x020fe8000800040c */
[----:B----4-:R-:W-:Y:S04]  /*10c0*/  STS.U16 [R5+UR12+0xc00], R38 ;  /* 0x000c002605007988 */ /* 0x010fe8000800040c */
[----:B------:R-:W-:Y:S04]  /*10d0*/  STS.U16 [R12+UR12+0x200], R41 ;  /* 0x000200290c007988 */ /* 0x000fe8000800040c */
[----:B------:R-:W-:Y:S04]  /*10e0*/  STS.U16 [R12+UR12+0x600], R39 ;  /* 0x000600270c007988 */ /* 0x000fe8000800040c */
[----:B------:R-:W-:Y:S04]  /*10f0*/  STS.U16 [R12+UR12+0xa00], R45 ;  /* 0x000a002d0c007988 */ /* 0x000fe8000800040c */
[----:B------:R-:W-:Y:S04]  /*1100*/  STS.U16 [R12+UR12+0xe00], R40 ;  /* 0x000e00280c007988 */ /* 0x000fe8000800040c */
[----:B------:R0:W-:Y:S04]  /*1110*/  STS.U16 [R5+UR12+0x1000], R44 ;  /* 0x0010002c05007988 */ /* 0x0001e8000800040c */
[----:B------:R1:W-:Y:S01]  /*1120*/  STS.U16 [R5+UR12+0x1200], R42 ;  /* 0x0012002a05007988 */ /* 0x0003e2000800040c */
[----:B------:R2:W-:Y:S06]  /*1130*/  MEMBAR.ALL.CTA ;  /* 0x0000000000007992 */ /* 0x0005ec0000008000 */
[----:B--2---:R-:W2:Y:S02]  /*1140*/  FENCE.VIEW.ASYNC.S ;  /* 0x00000000000073c6 */ /* 0x004ea40000000000 */
[----:B--2---:R-:W-:Y:S06]  /*1150*/  BAR.SYNC.DEFER_BLOCKING 0x0 ;  /* 0x0000000000007b1d */ /* 0x004fec0000010000 */
[----:B------:R-:W-:-:S06]  /*1160*/  WARPGROUP.ARRIVE ;  /* 0x00000000000079c5 */ /* 0x000fcc0000000000 */
[----:B------:R-:W-:Y:S01]  /*1170*/  HGMMA.64x8x16.F32.BF16 R24, gdesc[UR20].tnspA, R24 ;  /* 0x20000000141879f0 */ /* 0x000fe20008701818 */
[----:B0-----:R-:W-:-:S03]  /*1180*/  IMAD.WIDE R44, R9, 0x2, R20 ;  /* 0x00000002092c7825 */ /* 0x001fc600078e0214 */
[----:B------:R-:W-:Y:S01]  /*1190*/  HGMMA.64x8x16.F32.BF16 R24, gdesc[UR8].tnspA, R24, gsb0 ;  /* 0x20000000081879f0 */ /* 0x000fe20008001818 */
[----:B------:R-:W-:-:S04]  /*11a0*/  IMAD.WIDE R18, R37, 0x2, R18 ;  /* 0x0000000225127825 */ /* 0x000fc800078e0212 */
[----:B------:R-:W-:Y:S01]  /*11b0*/  IMAD.MOV.U32 R40, RZ, RZ, R45 ;  /* 0x000000ffff287224 */ /* 0x000fe200078e002d */
[----:B------:R-:W-:Y:S02]  /*11c0*/  WARPGROUP.DEPBAR.LE gsb0, 0x0 ;  /* 0x00008000000079c5 */ /* 0x000fe40000010000 */
[----:B-1----:R-:W-:Y:S05]  /*11d0*/  @P0 BRA `(.L_x_1) ;  /* 0xfffffff800a00947 */ /* 0x002fea000383ffff */
[----:B------:R-:W-:Y:S02]  /*11e0*/  F2FP.BF16.F32.PACK_AB R24, R25, R24 ;  /* 0x000000181918723e */ /* 0x000fe400000010ff */
[----:B------:R-:W-:-:S07]  /*11f0*/  F2FP.BF16.F32.PACK_AB R26, R27, R26 ;  /* 0x0000001a1b1a723e */ /* 0x000fce00000010ff */
.L_x_0:
[----:B------:R-:W0:Y:S01]  /*1200*/  S2R R9, SR_TID.X ;  /* 0x0000000000097919 */ /* 0x000e220000002100 */
[C---:B------:R-:W-:Y:S01]  /*1210*/  IMAD.SHL.U32 R5, R0.reuse, 0x40, RZ ;  /* 0x0000004000057824 */ /* 0x040fe200078e00ff */
[C---:B------:R-:W-:Y:S01]  /*1220*/  LOP3.LUT R8, R0.reuse, 0xe0, RZ, 0xc0, !PT ;  /* 0x000000e000087812 */ /* 0x040fe200078ec0ff */
[----:B------:R-:W-:Y:S01]  /*1230*/  ULDC.64 UR6, c[0x0][0x228] ;  /* 0x00008a0000067ab9 */ /* 0x000fe20000000a00 */
[----:B------:R-:W-:Y:S01]  /*1240*/  ULDC UR4, c[0x0][0x244] ;  /* 0x0000910000047ab9 */ /* 0x000fe20000000800 */
[----:B------:R-:W-:Y:S01]  /*1250*/  BAR.SYNC.DEFER_BLOCKING 0x0 ;  /* 0x0000000000007b1d */ /* 0x000fe20000010000 */
[----:B------:R-:W-:Y:S01]  /*1260*/  LOP3.LUT R7, R5, 0x600, RZ, 0xc0, !PT ;  /* 0x0000060005077812 */ /* 0x000fe200078ec0ff */
[----:B------:R-:W-:Y:S01]  /*1270*/  IMAD.SHL.U32 R5, R0, 0x20, RZ ;  /* 0x0000002000057824 */ /* 0x000fe200078e00ff */
[----:B------:R-:W-:Y:S01]  /*1280*/  ISETP.GE.AND P0, PT, R2, UR6, PT ;  /* 0x0000000602007c0c */ /* 0x000fe2000bf06270 */
[----:B------:R-:W-:Y:S02]  /*1290*/  IMAD.SHL.U32 R8, R8, 0x2, RZ ;  /* 0x0000000208087824 */ /* 0x000fe400078e00ff */
[----:B------:R-:W-:Y:S01]  /*12a0*/  IMAD R2, R2, UR4, RZ ;  /* 0x0000000402027c24 */ /* 0x000fe2000f8e02ff */
[----:B------:R-:W-:Y:S01]  /*12b0*/  ULDC.64 UR4, c[0x0][0x220] ;  /* 0x0000880000047ab9 */ /* 0x000fe20000000a00 */
[----:B------:R-:W-:Y:S01]  /*12c0*/  ULDC UR6, c[0x0][0x248] ;  /* 0x0000920000067ab9 */ /* 0x000fe20000000800 */
[----:B------:R-:W-:-:S02]  /*12d0*/  LOP3.LUT R5, R8, 0x460, R5, 0x78, !PT ;  /* 0x0000046008057812 */ /* 0x000fc400078e7805 */
[----:B0-----:R-:W-:-:S05]  /*12e0*/  LOP3.LUT R10, R9, 0x3f, RZ, 0xc0, !PT ;  /* 0x0000003f090a7812 */ /* 0x001fca00078ec0ff */
[----:B------:R-:W-:Y:S01]  /*12f0*/  IMAD R10, R10, 0x4, R7 ;  /* 0x000000040a0a7824 */ /* 0x000fe200078e0207 */
[----:B------:R-:W-:-:S04]  /*1300*/  SHF.R.U32.HI R7, RZ, 0x2, R0 ;  /* 0x00000002ff077819 */ /* 0x000fc80000011600 */
[----:B------:R-:W-:Y:S02]  /*1310*/  LOP3.LUT R9, R10, 0x20, R7, 0x78, !PT ;  /* 0x000000200a097812 */ /* 0x000fe400078e7807 */
[----:B------:R-:W-:Y:S02]  /*1320*/  LOP3.LUT R7, R5, 0x1c, R0, 0xf8, !PT ;  /* 0x0000001c05077812 */ /* 0x000fe400078ef800 */
[----:B------:R-:W-:Y:S02]  /*1330*/  LOP3.LUT R8, R9, 0x2, R4, 0xf8, !PT ;  /* 0x0000000209087812 */ /* 0x000fe400078ef804 */
[----:B------:R-:W-:Y:S01]  /*1340*/  LOP3.LUT R9, R7, 0x20, RZ, 0x3c, !PT ;  /* 0x0000002007097812 */ /* 0x000fe200078e3cff */
[----:B------:R0:W-:Y:S01]  /*1350*/  STS [R7+UR12], R24 ;  /* 0x0000001807007988 */ /* 0x0001e2000800080c */
[----:B------:R-:W-:Y:S02]  /*1360*/  LOP3.LUT R10, R8, 0x40, RZ, 0x3c, !PT ;  /* 0x00000040080a7812 */ /* 0x000fe400078e3cff */
[C-C-:B------:R-:W-:Y:S01]  /*1370*/  LOP3.LUT R0, R6.reuse, 0xc, R3.reuse, 0xfe, !PT ;  /* 0x0000000c06007812 */ /* 0x140fe200078efe03 */
[----:B------:R-:W-:Y:S01]  /*1380*/  STS [R9+UR12+0x200], R26 ;  /* 0x0002001a09007988 */ /* 0x000fe2000800080c */
[----:B------:R-:W-:-:S02]  /*1390*/  LOP3.LUT R4, R6, 0x8, R3, 0xfe, !PT ;  /* 0x0000000806047812 */ /* 0x000fc400078efe03 */
[C---:B------:R-:W-:Y:S01]  /*13a0*/  LOP3.LUT R5, R6.reuse, 0x4, R3, 0xfe, !PT ;  /* 0x0000000406057812 */ /* 0x040fe200078efe03 */
[----:B------:R-:W-:Y:S01]  /*13b0*/  BAR.SYNC.DEFER_BLOCKING 0x0 ;  /* 0x0000000000007b1d */ /* 0x000fe20000010000 */
[----:B------:R-:W-:Y:S01]  /*13c0*/  LOP3.LUT R3, R6, R3, RZ, 0xfc, !PT ;  /* 0x0000000306037212 */ /* 0x000fe200078efcff */
[----:B0-----:R-:W-:Y:S01]  /*13d0*/  IMAD R7, R4, UR6, RZ ;  /* 0x0000000604077c24 */ /* 0x001fe2000f8e02ff */
[C---:B------:R-:W-:Y:S01]  /*13e0*/  ISETP.LT.AND P1, PT, R5.reuse, UR7, !P0 ;  /* 0x0000000705007c0c */ /* 0x040fe2000c721270 */
[----:B------:R-:W-:Y:S01]  /*13f0*/  IMAD R5, R5, UR6, RZ ;  /* 0x0000000605057c24 */ /* 0x000fe2000f8e02ff */
[C---:B------:R-:W-:Y:S01]  /*1400*/  ISETP.LT.AND P2, PT, R3.reuse, UR7, !P0 ;  /* 0x0000000703007c0c */ /* 0x040fe2000c741270 */
[----:B------:R-:W-:Y:S01]  /*1410*/  IMAD R3, R3, UR6, RZ ;  /* 0x0000000603037c24 */ /* 0x000fe2000f8e02ff */
[----:B------:R-:W0:Y:S04]  /*1420*/  LDS.U16 R11, [R8+UR12] ;  /* 0x0000000c080b7984 */ /* 0x000e280008000400 */
[----:B------:R-:W1:Y:S04]  /*1430*/  LDS.U16 R15, [R10+UR12] ;  /* 0x0000000c0a0f7984 */ /* 0x000e680008000400 */
[----:B------:R2:W3:Y:S02]  /*1440*/  LDS.U16 R13, [R8+UR12+0x100] ;  /* 0x0001000c080d7984 */ /* 0x0004e40008000400 */
[----:B--2---:R-:W-:-:S04]  /*1450*/  LEA R8, P3, R2, UR4, 0x1 ;  /* 0x0000000402087c11 */ /* 0x004fc8000f8608ff */
[----:B------:R-:W-:Y:S02]  /*1460*/  LEA.HI.X.SX32 R12, R2, UR5, 0x1, P3 ;  /* 0x00000005020c7c11 */ /* 0x000fe400098f0eff */
[----:B------:R-:W-:Y:S02]  /*1470*/  ISETP.LT.AND P3, PT, R4, UR7, !P0 ;  /* 0x0000000704007c0c */ /* 0x000fe4000c761270 */
[C---:B------:R-:W-:Y:S01]  /*1480*/  ISETP.LT.AND P0, PT, R0.reuse, UR7, !P0 ;  /* 0x0000000700007c0c */ /* 0x040fe2000c701270 */
[----:B------:R-:W-:Y:S01]  /*1490*/  IMAD R0, R0, UR6, RZ ;  /* 0x0000000600007c24 */ /* 0x000fe2000f8e02ff */
[-C--:B------:R-:W-:Y:S02]  /*14a0*/  LEA R2, P5, R3, R8.reuse, 0x1 ;  /* 0x0000000803027211 */ /* 0x080fe400078a08ff */
[-C--:B------:R-:W-:Y:S02]  /*14b0*/  LEA R4, P6, R5, R8.reuse, 0x1 ;  /* 0x0000000805047211 */ /* 0x080fe400078c08ff */
[----:B------:R-:W-:-:S02]  /*14c0*/  LEA R6, P4, R7, R8, 0x1 ;  /* 0x0000000807067211 */ /* 0x000fc400078808ff */
[-C--:B------:R-:W-:Y:S02]  /*14d0*/  LEA.HI.X.SX32 R3, R3, R12.reuse, 0x1, P5 ;  /* 0x0000000c03037211 */ /* 0x080fe400028f0eff */
[-C--:B------:R-:W-:Y:S02]  /*14e0*/  LEA.HI.X.SX32 R5, R5, R12.reuse, 0x1, P6 ;  /* 0x0000000c05057211 */ /* 0x080fe400030f0eff */
[----:B------:R-:W-:Y:S01]  /*14f0*/  LEA.HI.X.SX32 R7, R7, R12, 0x1, P4 ;  /* 0x0000000c07077211 */ /* 0x000fe200020f0eff */
[----:B0-----:R0:W-:Y:S04]  /*1500*/  @P2 STG.E.U16 desc[UR16][R2.64], R11 ;  /* 0x0000000b02002986 */ /* 0x0011e8000c101510 */
[----:B-1----:R0:W-:Y:S04]  /*1510*/  @P1 STG.E.U16 desc[UR16][R4.64], R15 ;  /* 0x0000000f04001986 */ /* 0x0021e8000c101510 */
[----:B---3--:R0:W-:Y:S01]  /*1520*/  @P3 STG.E.U16 desc[UR16][R6.64], R13 ;  /* 0x0000000d06003986 */ /* 0x0081e2000c101510 */
[----:B------:R-:W-:Y:S05]  /*1530*/  @!P0 EXIT ;  /* 0x000000000000894d */ /* 0x000fea0003800000 */
[----:B0-----:R-:W0:Y:S01]  /*1540*/  LDS.U16 R5, [R10+UR12+0x100] ;  /* 0x0001000c0a057984 */ /* 0x001e220008000400 */
[----:B------:R-:W-:-:S04]  /*1550*/  LEA R2, P0, R0, R8, 0x1 ;  /* 0x0000000800027211 */ /* 0x000fc800078008ff */
[----:B------:R-:W-:-:S05]  /*1560*/  LEA.HI.X.SX32 R3, R0, R12, 0x1, P0 ;  /* 0x0000000c00037211 */ /* 0x000fca00000f0eff */
[----:B0-----:R-:W-:Y:S01]  /*1570*/  STG.E.U16 desc[UR16][R2.64], R5 ;  /* 0x0000000502007986 */ /* 0x001fe2000c101510 */
[----:B------:R-:W-:Y:S05]  /*1580*/  EXIT ;  /* 0x000000000000794d */ /* 0x000fea0003800000 */
.L_x_2:
[----:B------:R-:W-:-:S00]  /*1590*/  BRA `(.L_x_2) ;  /* 0xfffffffc00fc7947 */ /* 0x000fc0000383ffff */
[----:B------:R-:W-:-:S00]  /*15a0*/  NOP ;  /* 0x0000000000007918 */ /* 0x000fc00000000000 */
        /* <DEDUP_REMOVED lines=13> */
.L_x_3:


//--------------------- .nv.shared.matmul_kernel  --------------------------
	.section	.nv.shared.matmul_kernel,"aw",@nobits
	.sectionflags	@""
	.align	16
	.zero		1024


//--------------------- .nv.shared.reserved.0     --------------------------
	.section	.nv.shared.reserved.0,"aw",@nobits
	.weak		__nv_reservedSMEM_offset_0_alias
	.size		__nv_reservedSMEM_offset_0_alias, 0, 0
	.other		__nv_reservedSMEM_offset_0_alias,@"STO_CUDA_RESERVED_SHARED STV_DEFAULT"
__nv_reservedSMEM_offset_0_alias:
	.zero		0


//--------------------- .nv.constant0.matmul_kernel --------------------------
	.section	.nv.constant0.matmul_kernel,"a",@progbits
	.sectionflags	@""
	.align	4
.nv.constant0.matmul_kernel:
	.zero		608


//--------------------- SYMBOLS --------------------------

	.type		.nv.reservedSmem.offset0,@object
	.size		.nv.reservedSmem.offset0,0x4
